//
// Generated by NVIDIA NVVM Compiler
//
// Compiler Build ID: CL-36424714
// Cuda compilation tools, release 13.0, V13.0.88
// Based on NVVM 20.0.0
//

.version 9.0
.target sm_100
.address_size 64

	// .globl	Run

.visible .entry Run(
	.param .u32 Run_param_0,
	.param .u64 .ptr .align 1 Run_param_1,
	.param .u64 .ptr .align 1 Run_param_2,
	.param .u64 .ptr .align 1 Run_param_3,
	.param .f32 Run_param_4
)
{
	.reg .pred 	%p<3>;
	.reg .b32 	%r<6>;
	.reg .b32 	%f<7>;
	.reg .b64 	%rd<11>;

	ld.param.u32 	%r2, [Run_param_0];
	ld.param.u64 	%rd1, [Run_param_1];
	ld.param.u64 	%rd2, [Run_param_2];
	ld.param.u64 	%rd3, [Run_param_3];
	ld.param.f32 	%f1, [Run_param_4];
	mov.u32 	%r3, %ctaid.x;
	mov.u32 	%r4, %ntid.x;
	mov.u32 	%r5, %tid.x;
	mad.lo.s32 	%r1, %r3, %r4, %r5;
	setp.ge.s32 	%p1, %r1, %r2;
	@%p1 bra 	$L__BB0_2;
	cvta.to.global.u64 	%rd4, %rd2;
	cvta.to.global.u64 	%rd5, %rd3;
	cvta.to.global.u64 	%rd6, %rd1;
	mul.wide.s32 	%rd7, %r1, 4;
	add.s64 	%rd8, %rd6, %rd7;
	ld.global.nc.f32 	%f2, [%rd8];
	setp.gt.f32 	%p2, %f2, 0f00000000;
	add.f32 	%f3, %f1, %f2;
	selp.f32 	%f4, 0f3F800000, %f3, %p2;
	add.s64 	%rd9, %rd4, %rd7;
	ld.global.nc.f32 	%f5, [%rd9];
	mul.f32 	%f6, %f4, %f5;
	add.s64 	%rd10, %rd5, %rd7;
	st.global.f32 	[%rd10], %f6;
$L__BB0_2:
	ret;

}


// ===== COMPILED SASS (sm_100) =====

	.target	sm_100

	.elftype	@"ET_EXEC"


//--------------------- .note.nv.tkinfo           --------------------------
	.section	.note.nv.tkinfo,"",@"SHT_NOTE"
	.sectionflags	@"SHF_NOTE_NV_TKINFO"
	.tkinfo
        /*0018*/ 	.word	0x00000002
        /*0030*/ 	.string	""
        /*0030*/ 	.string	"ptxas"
        /*0030*/ 	.string	"Cuda compilation tools, release 13.0, V13.0.88"
        /*0030*/ 	.string	"Build cuda_13.0.r13.0/compiler.36424714_0"
        /*0030*/ 	.string	"-arch sm_100 -m 64 "



//--------------------- .note.nv.cuinfo           --------------------------
	.section	.note.nv.cuinfo,"",@"SHT_NOTE"
	.sectionflags	@"SHF_NOTE_NV_CUINFO"
        /*0018*/ 	.short	0x0002
        /*001a*/ 	.short	0x0064
        /*001c*/ 	.short	0x0082
	.zero		2


//--------------------- .nv.info                  --------------------------
	.section	.nv.info,"",@"SHT_CUDA_INFO"
	.align	4


	//----- nvinfo : EIATTR_REGCOUNT
	.align		4
        /*0000*/ 	.byte	0x04, 0x2f
        /*0002*/ 	.short	(.L_1 - .L_0)
	.align		4
.L_0:
        /*0004*/ 	.word	index@(Run)
        /*0008*/ 	.word	0x0000000c


	//----- nvinfo : EIATTR_FRAME_SIZE
	.align		4
.L_1:
        /*000c*/ 	.byte	0x04, 0x11
        /*000e*/ 	.short	(.L_3 - .L_2)
	.align		4
.L_2:
        /*0010*/ 	.word	index@(Run)
        /*0014*/ 	.word	0x00000000


	//----- nvinfo : EIATTR_MIN_STACK_SIZE
	.align		4
.L_3:
        /*0018*/ 	.byte	0x04, 0x12
        /*001a*/ 	.short	(.L_5 - .L_4)
	.align		4
.L_4:
        /*001c*/ 	.word	index@(Run)
        /*0020*/ 	.word	0x00000000
.L_5:


//--------------------- .nv.compat                --------------------------
	.section	.nv.compat,"",@"SHT_CUDA_COMPAT_INFO"
	.align	4
        /*0000*/ 	.byte	0x02, 0x09, 0x00, 0x00, 0x02, 0x02, 0x01, 0x00, 0x02, 0x05, 0x05, 0x00, 0x03, 0x07, 0x01, 0x01
        /*0010*/ 	.byte	0x02, 0x03, 0x00, 0x00, 0x02, 0x06, 0x01, 0x00, 0x04, 0x0b, 0x08, 0x00, 0x09, 0x00, 0x00, 0x00
        /*0020*/ 	.byte	0x00, 0x00, 0x00, 0x00


//--------------------- .nv.info.Run              --------------------------
	.section	.nv.info.Run,"",@"SHT_CUDA_INFO"
	.sectionflags	@""
	.align	4


	//----- nvinfo : EIATTR_CUDA_API_VERSION
	.align		4
        /*0000*/ 	.byte	0x04, 0x37
        /*0002*/ 	.short	(.L_7 - .L_6)
.L_6:
        /*0004*/ 	.word	0x00000082


	//----- nvinfo : EIATTR_KPARAM_INFO
	.align		4
.L_7:
        /*0008*/ 	.byte	0x04, 0x17
        /*000a*/ 	.short	(.L_9 - .L_8)
.L_8:
        /*000c*/ 	.word	0x00000000
        /*0010*/ 	.short	0x0004
        /*0012*/ 	.short	0x0020
        /*0014*/ 	.byte	0x00, 0xf0, 0x11, 0x00


	//----- nvinfo : EIATTR_KPARAM_INFO
	.align		4
.L_9:
        /*0018*/ 	.byte	0x04, 0x17
        /*001a*/ 	.short	(.L_11 - .L_10)
.L_10:
        /*001c*/ 	.word	0x00000000
        /*0020*/ 	.short	0x0003
        /*0022*/ 	.short	0x0018
        /*0024*/ 	.byte	0x00, 0xf5, 0x21, 0x00


	//----- nvinfo : EIATTR_KPARAM_INFO
	.align		4
.L_11:
        /*0028*/ 	.byte	0x04, 0x17
        /*002a*/ 	.short	(.L_13 - .L_12)
.L_12:
        /*002c*/ 	.word	0x00000000
        /*0030*/ 	.short	0x0002
        /*0032*/ 	.short	0x0010
        /*0034*/ 	.byte	0x00, 0xf5, 0x21, 0x00


	//----- nvinfo : EIATTR_KPARAM_INFO
	.align		4
.L_13:
        /*0038*/ 	.byte	0x04, 0x17
        /*003a*/ 	.short	(.L_15 - .L_14)
.L_14:
        /*003c*/ 	.word	0x00000000
        /*0040*/ 	.short	0x0001
        /*0042*/ 	.short	0x0008
        /*0044*/ 	.byte	0x00, 0xf5, 0x21, 0x00


	//----- nvinfo : EIATTR_KPARAM_INFO
	.align		4
.L_15:
        /*0048*/ 	.byte	0x04, 0x17
        /*004a*/ 	.short	(.L_17 - .L_16)
.L_16:
        /*004c*/ 	.word	0x00000000
        /*0050*/ 	.short	0x0000
        /*0052*/ 	.short	0x0000
        /*0054*/ 	.byte	0x00, 0xf0, 0x11, 0x00


	//----- nvinfo : EIATTR_SPARSE_MMA_MASK
	.align		4
.L_17:
        /*0058*/ 	.byte	0x03, 0x50
        /*005a*/ 	.short	0x0000


	//----- nvinfo : EIATTR_MAXREG_COUNT
	.align		4
        /*005c*/ 	.byte	0x03, 0x1b
        /*005e*/ 	.short	0x00ff


	//----- nvinfo : EIATTR_MERCURY_ISA_VERSION
	.align		4
        /*0060*/ 	.byte	0x03, 0x5f
        /*0062*/ 	.short	0x0101


	//----- nvinfo : EIATTR_VRC_CTA_INIT_COUNT
	.align		4
        /*0064*/ 	.byte	0x02, 0x4a
	.zero		1
	.zero		1


	//----- nvinfo : EIATTR_EXIT_INSTR_OFFSETS
	.align		4
        /*0068*/ 	.byte	0x04, 0x1c
        /*006a*/ 	.short	(.L_19 - .L_18)


	//   ....[0]....
.L_18:
        /*006c*/ 	.word	0x00000070


	//   ....[1]....
        /*0070*/ 	.word	0x00000170


	//----- nvinfo : EIATTR_CBANK_PARAM_SIZE
	.align		4
.L_19:
        /*0074*/ 	.byte	0x03, 0x19
        /*0076*/ 	.short	0x0024


	//----- nvinfo : EIATTR_PARAM_CBANK
	.align		4
        /*0078*/ 	.byte	0x04, 0x0a
        /*007a*/ 	.short	(.L_21 - .L_20)
	.align		4
.L_20:
        /*007c*/ 	.word	index@(.nv.constant0.Run)
        /*0080*/ 	.short	0x0380
        /*0082*/ 	.short	0x0024


	//----- nvinfo : EIATTR_SW_WAR
	.align		4
.L_21:
        /*0084*/ 	.byte	0x04, 0x36
        /*0086*/ 	.short	(.L_23 - .L_22)
.L_22:
        /*0088*/ 	.word	0x00000008
.L_23:


//--------------------- .nv.callgraph             --------------------------
	.section	.nv.callgraph,"",@"SHT_CUDA_CALLGRAPH"
	.align	4
	.sectionentsize	8
	.align		4
        /*0000*/ 	.word	0x00000000
	.align		4
        /*0004*/ 	.word	0xffffffff
	.align		4
        /*0008*/ 	.word	0x00000000
	.align		4
        /*000c*/ 	.word	0xfffffffe
	.align		4
        /*0010*/ 	.word	0x00000000
	.align		4
        /*0014*/ 	.word	0xfffffffd
	.align		4
        /*0018*/ 	.word	0x00000000
	.align		4
        /*001c*/ 	.word	0xfffffffc


//--------------------- .text.Run                 --------------------------
	.section	.text.Run,"ax",@progbits
	.align	128
        .global         Run
        .type           Run,@function
        .size           Run,(.L_x_1 - Run)
        .other          Run,@"STO_CUDA_ENTRY STV_DEFAULT"
Run:
.text.Run:
[----:B------:R-:W-:Y:S01]  /*0000*/  LDC R1, c[0x0][0x37c] ;  /* 0x0000df00ff017b82 */ /* 0x000fe20000000800 */
[----:B------:R-:W0:Y:S07]  /*0010*/  S2R R0, SR_TID.X ;  /* 0x0000000000007919 */ /* 0x000e2e0000002100 */
[----:B------:R-:W0:Y:S01]  /*0020*/  S2UR UR4, SR_CTAID.X ;  /* 0x00000000000479c3 */ /* 0x000e220000002500 */
[----:B------:R-:W1:Y:S07]  /*0030*/  LDCU UR5, c[0x0][0x380] ;  /* 0x00007000ff0577ac */ /* 0x000e6e0008000800 */
[----:B------:R-:W0:Y:S02]  /*0040*/  LDC R9, c[0x0][0x360] ;  /* 0x0000d800ff097b82 */ /* 0x000e240000000800 */
[----:B0-----:R-:W-:-:S05]  /*0050*/  IMAD R9, R9, UR4, R0 ;  /* 0x0000000409097c24 */ /* 0x001fca000f8e0200 */
[----:B-1----:R-:W-:-:S13]  /*0060*/  ISETP.GE.AND P0, PT, R9, UR5, PT ;  /* 0x0000000509007c0c */ /* 0x002fda000bf06270 */
[----:B------:R-:W-:Y:S05]  /*0070*/  @P0 EXIT ;  /* 0x000000000000094d */ /* 0x000fea0003800000 */
[----:B------:R-:W0:Y:S01]  /*0080*/  LDC.64 R2, c[0x0][0x388] ;  /* 0x0000e200ff027b82 */ /* 0x000e220000000a00 */
[----:B------:R-:W1:Y:S01]  /*0090*/  LDCU.64 UR4, c[0x0][0x358] ;  /* 0x00006b00ff0477ac */ /* 0x000e620008000a00 */
[----:B------:R-:W2:Y:S06]  /*00a0*/  LDCU UR6, c[0x0][0x3a0] ;  /* 0x00007400ff0677ac */ /* 0x000eac0008000800 */
[----:B------:R-:W3:Y:S08]  /*00b0*/  LDC.64 R4, c[0x0][0x390] ;  /* 0x0000e400ff047b82 */ /* 0x000ef00000000a00 */
[----:B------:R-:W4:Y:S01]  /*00c0*/  LDC.64 R6, c[0x0][0x398] ;  /* 0x0000e600ff067b82 */ /* 0x000f220000000a00 */
[----:B0-----:R-:W-:-:S06]  /*00d0*/  IMAD.WIDE R2, R9, 0x4, R2 ;  /* 0x0000000409027825 */ /* 0x001fcc00078e0202 */
[----:B-1----:R-:W2:Y:S01]  /*00e0*/  LDG.E.CONSTANT R2, desc[UR4][R2.64] ;  /* 0x0000000402027981 */ /* 0x002ea2000c1e9900 */
[----:B---3--:R-:W-:-:S06]  /*00f0*/  IMAD.WIDE R4, R9, 0x4, R4 ;  /* 0x0000000409047825 */ /* 0x008fcc00078e0204 */
[----:B------:R-:W3:Y:S01]  /*0100*/  LDG.E.CONSTANT R5, desc[UR4][R4.64] ;  /* 0x0000000404057981 */ /* 0x000ee2000c1e9900 */
[----:B----4-:R-:W-:-:S04]  /*0110*/  IMAD.WIDE R6, R9, 0x4, R6 ;  /* 0x0000000409067825 */ /* 0x010fc800078e0206 */
[C---:B--2---:R-:W-:Y:S01]  /*0120*/  FADD R0, R2.reuse, UR6 ;  /* 0x0000000602007e21 */ /* 0x044fe20008000000 */
[----:B------:R-:W-:-:S04]  /*0130*/  FSETP.GT.AND P0, PT, R2, RZ, PT ;  /* 0x000000ff0200720b */ /* 0x000fc80003f04000 */
[----:B------:R-:W-:-:S05]  /*0140*/  FSEL R0, R0, 1, !P0 ;  /* 0x3f80000000007808 */ /* 0x000fca0004000000 */
[----:B---3--:R-:W-:-:S05]  /*0150*/  FMUL R9, R0, R5 ;  /* 0x0000000500097220 */ /* 0x008fca0000400000 */
[----:B------:R-:W-:Y:S01]  /*0160*/  STG.E desc[UR4][R6.64], R9 ;  /* 0x0000000906007986 */ /* 0x000fe2000c101904 */
[----:B------:R-:W-:Y:S05]  /*0170*/  EXIT ;  /* 0x000000000000794d */ /* 0x000fea0003800000 */
.L_x_0:
[----:B------:R-:W-:-:S00]  /*0180*/  BRA `(.L_x_0) ;  /* 0xfffffffc00fc7947 */ /* 0x000fc0000383ffff */
[----:B------:R-:W-:-:S00]  /*0190*/  NOP ;  /* 0x0000000000007918 */ /* 0x000fc00000000000 */
        /* <DEDUP_REMOVED lines=14> */
.L_x_1:


//--------------------- .nv.shared.reserved.0     --------------------------
	.section	.nv.shared.reserved.0,"aw",@nobits
	.weak		__nv_reservedSMEM_offset_0_alias
	.size		__nv_reservedSMEM_offset_0_alias, 0, 64
	.other		__nv_reservedSMEM_offset_0_alias,@"STO_CUDA_RESERVED_SHARED STV_DEFAULT"
__nv_reservedSMEM_offset_0_alias:
	.zero		0
	.zero		64


//--------------------- .nv.constant0.Run         --------------------------
	.section	.nv.constant0.Run,"a",@progbits
	.sectionflags	@""
	.align	4
.nv.constant0.Run:
	.zero		932


//--------------------- SYMBOLS --------------------------

	.type		.nv.reservedSmem.offset0,@object
	.size		.nv.reservedSmem.offset0,0x4
